//
// Generated by NVIDIA NVVM Compiler
//
// Compiler Build ID: CL-36424714
// Cuda compilation tools, release 13.0, V13.0.88
// Based on NVVM 20.0.0
//

.version 9.0
.target sm_100
.address_size 64

	// .globl	_Z18dot_product_kernelPiS_S_i
.extern .shared .align 16 .b8 shared_cache[];

.visible .entry _Z18dot_product_kernelPiS_S_i(
	.param .u64 .ptr .align 1 _Z18dot_product_kernelPiS_S_i_param_0,
	.param .u64 .ptr .align 1 _Z18dot_product_kernelPiS_S_i_param_1,
	.param .u64 .ptr .align 1 _Z18dot_product_kernelPiS_S_i_param_2,
	.param .u32 _Z18dot_product_kernelPiS_S_i_param_3
)
{
	.reg .pred 	%p<7>;
	.reg .b32 	%r<32>;
	.reg .b64 	%rd<12>;

	ld.param.u64 	%rd3, [_Z18dot_product_kernelPiS_S_i_param_0];
	ld.param.u64 	%rd4, [_Z18dot_product_kernelPiS_S_i_param_1];
	ld.param.u64 	%rd5, [_Z18dot_product_kernelPiS_S_i_param_2];
	ld.param.u32 	%r14, [_Z18dot_product_kernelPiS_S_i_param_3];
	mov.u32 	%r1, %tid.x;
	mov.u32 	%r2, %ctaid.x;
	mov.u32 	%r31, %ntid.x;
	mad.lo.s32 	%r29, %r2, %r31, %r1;
	setp.ge.s32 	%p1, %r29, %r14;
	mov.b32 	%r30, 0;
	@%p1 bra 	$L__BB0_3;
	mov.u32 	%r17, %nctaid.x;
	mul.lo.s32 	%r5, %r31, %r17;
	cvta.to.global.u64 	%rd1, %rd3;
	cvta.to.global.u64 	%rd2, %rd4;
	mov.b32 	%r30, 0;
$L__BB0_2:
	mul.wide.s32 	%rd6, %r29, 4;
	add.s64 	%rd7, %rd1, %rd6;
	ld.global.u32 	%r18, [%rd7];
	add.s64 	%rd8, %rd2, %rd6;
	ld.global.u32 	%r19, [%rd8];
	mad.lo.s32 	%r30, %r19, %r18, %r30;
	add.s32 	%r29, %r29, %r5;
	setp.lt.s32 	%p2, %r29, %r14;
	@%p2 bra 	$L__BB0_2;
$L__BB0_3:
	shl.b32 	%r20, %r1, 2;
	mov.u32 	%r21, shared_cache;
	add.s32 	%r11, %r21, %r20;
	st.shared.u32 	[%r11], %r30;
	bar.sync 	0;
	setp.lt.u32 	%p3, %r31, 2;
	@%p3 bra 	$L__BB0_7;
$L__BB0_4:
	shr.u32 	%r13, %r31, 1;
	setp.ge.u32 	%p4, %r1, %r13;
	@%p4 bra 	$L__BB0_6;
	shl.b32 	%r22, %r13, 2;
	add.s32 	%r23, %r11, %r22;
	ld.shared.u32 	%r24, [%r23];
	ld.shared.u32 	%r25, [%r11];
	add.s32 	%r26, %r25, %r24;
	st.shared.u32 	[%r11], %r26;
$L__BB0_6:
	bar.sync 	0;
	setp.gt.u32 	%p5, %r31, 3;
	mov.u32 	%r31, %r13;
	@%p5 bra 	$L__BB0_4;
$L__BB0_7:
	setp.ne.s32 	%p6, %r1, 0;
	@%p6 bra 	$L__BB0_9;
	ld.shared.u32 	%r27, [shared_cache];
	cvta.to.global.u64 	%rd9, %rd5;
	mul.wide.u32 	%rd10, %r2, 4;
	add.s64 	%rd11, %rd9, %rd10;
	st.global.u32 	[%rd11], %r27;
$L__BB0_9:
	ret;

}


// ===== COMPILED SASS (sm_100) =====

	.target	sm_100

	.elftype	@"ET_EXEC"


//--------------------- .note.nv.tkinfo           --------------------------
	.section	.note.nv.tkinfo,"",@"SHT_NOTE"
	.sectionflags	@"SHF_NOTE_NV_TKINFO"
	.tkinfo
        /*0018*/ 	.word	0x00000002
        /*0030*/ 	.string	""
        /*0030*/ 	.string	"ptxas"
        /*0030*/ 	.string	"Cuda compilation tools, release 13.0, V13.0.88"
        /*0030*/ 	.string	"Build cuda_13.0.r13.0/compiler.36424714_0"
        /*0030*/ 	.string	"-arch sm_100 -m 64 "



//--------------------- .note.nv.cuinfo           --------------------------
	.section	.note.nv.cuinfo,"",@"SHT_NOTE"
	.sectionflags	@"SHF_NOTE_NV_CUINFO"
        /*0018*/ 	.short	0x0002
        /*001a*/ 	.short	0x0064
        /*001c*/ 	.short	0x0082
	.zero		2


//--------------------- .nv.info                  --------------------------
	.section	.nv.info,"",@"SHT_CUDA_INFO"
	.align	4


	//----- nvinfo : EIATTR_REGCOUNT
	.align		4
        /*0000*/ 	.byte	0x04, 0x2f
        /*0002*/ 	.short	(.L_1 - .L_0)
	.align		4
.L_0:
        /*0004*/ 	.word	index@(_Z18dot_product_kernelPiS_S_i)
        /*0008*/ 	.word	0x00000012


	//----- nvinfo : EIATTR_FRAME_SIZE
	.align		4
.L_1:
        /*000c*/ 	.byte	0x04, 0x11
        /*000e*/ 	.short	(.L_3 - .L_2)
	.align		4
.L_2:
        /*0010*/ 	.word	index@(_Z18dot_product_kernelPiS_S_i)
        /*0014*/ 	.word	0x00000000


	//----- nvinfo : EIATTR_MIN_STACK_SIZE
	.align		4
.L_3:
        /*0018*/ 	.byte	0x04, 0x12
        /*001a*/ 	.short	(.L_5 - .L_4)
	.align		4
.L_4:
        /*001c*/ 	.word	index@(_Z18dot_product_kernelPiS_S_i)
        /*0020*/ 	.word	0x00000000
.L_5:


//--------------------- .nv.compat                --------------------------
	.section	.nv.compat,"",@"SHT_CUDA_COMPAT_INFO"
	.align	4
        /*0000*/ 	.byte	0x02, 0x09, 0x00, 0x00, 0x02, 0x02, 0x01, 0x00, 0x02, 0x05, 0x05, 0x00, 0x03, 0x07, 0x01, 0x01
        /*0010*/ 	.byte	0x02, 0x03, 0x00, 0x00, 0x02, 0x06, 0x01, 0x00, 0x04, 0x0b, 0x08, 0x00, 0x09, 0x00, 0x00, 0x00
        /*0020*/ 	.byte	0x00, 0x00, 0x00, 0x00


//--------------------- .nv.info._Z18dot_product_kernelPiS_S_i --------------------------
	.section	.nv.info._Z18dot_product_kernelPiS_S_i,"",@"SHT_CUDA_INFO"
	.sectionflags	@""
	.align	4


	//----- nvinfo : EIATTR_CUDA_API_VERSION
	.align		4
        /*0000*/ 	.byte	0x04, 0x37
        /*0002*/ 	.short	(.L_7 - .L_6)
.L_6:
        /*0004*/ 	.word	0x00000082


	//----- nvinfo : EIATTR_KPARAM_INFO
	.align		4
.L_7:
        /*0008*/ 	.byte	0x04, 0x17
        /*000a*/ 	.short	(.L_9 - .L_8)
.L_8:
        /*000c*/ 	.word	0x00000000
        /*0010*/ 	.short	0x0003
        /*0012*/ 	.short	0x0018
        /*0014*/ 	.byte	0x00, 0xf0, 0x11, 0x00


	//----- nvinfo : EIATTR_KPARAM_INFO
	.align		4
.L_9:
        /*0018*/ 	.byte	0x04, 0x17
        /*001a*/ 	.short	(.L_11 - .L_10)
.L_10:
        /*001c*/ 	.word	0x00000000
        /*0020*/ 	.short	0x0002
        /*0022*/ 	.short	0x0010
        /*0024*/ 	.byte	0x00, 0xf5, 0x21, 0x00


	//----- nvinfo : EIATTR_KPARAM_INFO
	.align		4
.L_11:
        /*0028*/ 	.byte	0x04, 0x17
        /*002a*/ 	.short	(.L_13 - .L_12)
.L_12:
        /*002c*/ 	.word	0x00000000
        /*0030*/ 	.short	0x0001
        /*0032*/ 	.short	0x0008
        /*0034*/ 	.byte	0x00, 0xf5, 0x21, 0x00


	//----- nvinfo : EIATTR_KPARAM_INFO
	.align		4
.L_13:
        /*0038*/ 	.byte	0x04, 0x17
        /*003a*/ 	.short	(.L_15 - .L_14)
.L_14:
        /*003c*/ 	.word	0x00000000
        /*0040*/ 	.short	0x0000
        /*0042*/ 	.short	0x0000
        /*0044*/ 	.byte	0x00, 0xf5, 0x21, 0x00


	//----- nvinfo : EIATTR_SPARSE_MMA_MASK
	.align		4
.L_15:
        /*0048*/ 	.byte	0x03, 0x50
        /*004a*/ 	.short	0x0000


	//----- nvinfo : EIATTR_MAXREG_COUNT
	.align		4
        /*004c*/ 	.byte	0x03, 0x1b
        /*004e*/ 	.short	0x00ff


	//----- nvinfo : EIATTR_NUM_BARRIERS
	.align		4
        /*0050*/ 	.byte	0x02, 0x4c
        /*0052*/ 	.byte	0x01
	.zero		1


	//----- nvinfo : EIATTR_MERCURY_ISA_VERSION
	.align		4
        /*0054*/ 	.byte	0x03, 0x5f
        /*0056*/ 	.short	0x0101


	//----- nvinfo : EIATTR_VRC_CTA_INIT_COUNT
	.align		4
        /*0058*/ 	.byte	0x02, 0x4a
	.zero		1
	.zero		1


	//----- nvinfo : EIATTR_EXIT_INSTR_OFFSETS
	.align		4
        /*005c*/ 	.byte	0x04, 0x1c
        /*005e*/ 	.short	(.L_17 - .L_16)


	//   ....[0]....
.L_16:
        /*0060*/ 	.word	0x000002e0


	//   ....[1]....
        /*0064*/ 	.word	0x00000360


	//----- nvinfo : EIATTR_CRS_STACK_SIZE
	.align		4
.L_17:
        /*0068*/ 	.byte	0x04, 0x1e
        /*006a*/ 	.short	(.L_19 - .L_18)
.L_18:
        /*006c*/ 	.word	0x00000000


	//----- nvinfo : EIATTR_CBANK_PARAM_SIZE
	.align		4
.L_19:
        /*0070*/ 	.byte	0x03, 0x19
        /*0072*/ 	.short	0x001c


	//----- nvinfo : EIATTR_PARAM_CBANK
	.align		4
        /*0074*/ 	.byte	0x04, 0x0a
        /*0076*/ 	.short	(.L_21 - .L_20)
	.align		4
.L_20:
        /*0078*/ 	.word	index@(.nv.constant0._Z18dot_product_kernelPiS_S_i)
        /*007c*/ 	.short	0x0380
        /*007e*/ 	.short	0x001c


	//----- nvinfo : EIATTR_SW_WAR
	.align		4
.L_21:
        /*0080*/ 	.byte	0x04, 0x36
        /*0082*/ 	.short	(.L_23 - .L_22)
.L_22:
        /*0084*/ 	.word	0x00000008
.L_23:


//--------------------- .nv.callgraph             --------------------------
	.section	.nv.callgraph,"",@"SHT_CUDA_CALLGRAPH"
	.align	4
	.sectionentsize	8
	.align		4
        /*0000*/ 	.word	0x00000000
	.align		4
        /*0004*/ 	.word	0xffffffff
	.align		4
        /*0008*/ 	.word	0x00000000
	.align		4
        /*000c*/ 	.word	0xfffffffe
	.align		4
        /*0010*/ 	.word	0x00000000
	.align		4
        /*0014*/ 	.word	0xfffffffd
	.align		4
        /*0018*/ 	.word	0x00000000
	.align		4
        /*001c*/ 	.word	0xfffffffc


//--------------------- .text._Z18dot_product_kernelPiS_S_i --------------------------
	.section	.text._Z18dot_product_kernelPiS_S_i,"ax",@progbits
	.align	128
        .global         _Z18dot_product_kernelPiS_S_i
        .type           _Z18dot_product_kernelPiS_S_i,@function
        .size           _Z18dot_product_kernelPiS_S_i,(.L_x_6 - _Z18dot_product_kernelPiS_S_i)
        .other          _Z18dot_product_kernelPiS_S_i,@"STO_CUDA_ENTRY STV_DEFAULT"
_Z18dot_product_kernelPiS_S_i:
.text._Z18dot_product_kernelPiS_S_i:
[----:B------:R-:W-:Y:S01]  /*0000*/  LDC R1, c[0x0][0x37c] ;  /* 0x0000df00ff017b82 */ /* 0x000fe20000000800 */
[----:B------:R-:W0:Y:S01]  /*0010*/  S2R R12, SR_TID.X ;  /* 0x00000000000c7919 */ /* 0x000e220000002100 */
[----:B------:R-:W1:Y:S01]  /*0020*/  LDCU UR4, c[0x0][0x360] ;  /* 0x00006c00ff0477ac */ /* 0x000e620008000800 */
[----:B------:R-:W-:Y:S01]  /*0030*/  BSSY.RECONVERGENT B0, `(.L_x_0) ;  /* 0x0000016000007945 */ /* 0x000fe20003800200 */
[----:B------:R-:W-:Y:S01]  /*0040*/  IMAD.MOV.U32 R11, RZ, RZ, RZ ;  /* 0x000000ffff0b7224 */ /* 0x000fe200078e00ff */
[----:B------:R-:W0:Y:S01]  /*0050*/  S2R R13, SR_CTAID.X ;  /* 0x00000000000d7919 */ /* 0x000e220000002500 */
[----:B------:R-:W2:Y:S01]  /*0060*/  LDCU UR5, c[0x0][0x398] ;  /* 0x00007300ff0577ac */ /* 0x000ea20008000800 */
[----:B------:R-:W3:Y:S01]  /*0070*/  LDCU.64 UR6, c[0x0][0x358] ;  /* 0x00006b00ff0677ac */ /* 0x000ee20008000a00 */
[----:B-1----:R-:W-:Y:S01]  /*0080*/  MOV R10, UR4 ;  /* 0x00000004000a7c02 */ /* 0x002fe20008000f00 */
[----:B0-----:R-:W-:-:S05]  /*0090*/  IMAD R0, R13, UR4, R12 ;  /* 0x000000040d007c24 */ /* 0x001fca000f8e020c */
[----:B--2---:R-:W-:-:S13]  /*00a0*/  ISETP.GE.AND P0, PT, R0, UR5, PT ;  /* 0x0000000500007c0c */ /* 0x004fda000bf06270 */
[----:B---3--:R-:W-:Y:S05]  /*00b0*/  @P0 BRA `(.L_x_1) ;  /* 0x0000000000340947 */ /* 0x008fea0003800000 */
[----:B------:R-:W0:Y:S01]  /*00c0*/  LDC.64 R6, c[0x0][0x380] ;  /* 0x0000e000ff067b82 */ /* 0x000e220000000a00 */
[----:B------:R-:W1:Y:S01]  /*00d0*/  LDCU UR4, c[0x0][0x370] ;  /* 0x00006e00ff0477ac */ /* 0x000e620008000800 */
[----:B------:R-:W-:-:S06]  /*00e0*/  IMAD.MOV.U32 R11, RZ, RZ, RZ ;  /* 0x000000ffff0b7224 */ /* 0x000fcc00078e00ff */
[----:B------:R-:W2:Y:S01]  /*00f0*/  LDC.64 R8, c[0x0][0x388] ;  /* 0x0000e200ff087b82 */ /* 0x000ea20000000a00 */
[----:B-1----:R-:W-:-:S07]  /*0100*/  IMAD R15, R10, UR4, RZ ;  /* 0x000000040a0f7c24 */ /* 0x002fce000f8e02ff */
.L_x_2:
[----:B0-----:R-:W-:-:S04]  /*0110*/  IMAD.WIDE R2, R0, 0x4, R6 ;  /* 0x0000000400027825 */ /* 0x001fc800078e0206 */
[----:B--2---:R-:W-:Y:S02]  /*0120*/  IMAD.WIDE R4, R0, 0x4, R8 ;  /* 0x0000000400047825 */ /* 0x004fe400078e0208 */
[----:B------:R-:W2:Y:S04]  /*0130*/  LDG.E R2, desc[UR6][R2.64] ;  /* 0x0000000602027981 */ /* 0x000ea8000c1e1900 */
[----:B------:R-:W2:Y:S01]  /*0140*/  LDG.E R4, desc[UR6][R4.64] ;  /* 0x0000000604047981 */ /* 0x000ea2000c1e1900 */
[----:B------:R-:W-:-:S04]  /*0150*/  IADD3 R0, PT, PT, R15, R0, RZ ;  /* 0x000000000f007210 */ /* 0x000fc80007ffe0ff */
[----:B------:R-:W-:Y:S01]  /*0160*/  ISETP.GE.AND P0, PT, R0, UR5, PT ;  /* 0x0000000500007c0c */ /* 0x000fe2000bf06270 */
[----:B--2---:R-:W-:-:S12]  /*0170*/  IMAD R11, R2, R4, R11 ;  /* 0x00000004020b7224 */ /* 0x004fd800078e020b */
[----:B------:R-:W-:Y:S05]  /*0180*/  @!P0 BRA `(.L_x_2) ;  /* 0xfffffffc00e08947 */ /* 0x000fea000383ffff */
.L_x_1:
[----:B------:R-:W-:Y:S05]  /*0190*/  BSYNC.RECONVERGENT B0 ;  /* 0x0000000000007941 */ /* 0x000fea0003800200 */
.L_x_0:
[----:B------:R-:W0:Y:S01]  /*01a0*/  S2UR UR5, SR_CgaCtaId ;  /* 0x00000000000579c3 */ /* 0x000e220000008800 */
[----:B------:R-:W-:Y:S01]  /*01b0*/  UMOV UR4, 0x400 ;  /* 0x0000040000047882 */ /* 0x000fe20000000000 */
[----:B------:R-:W-:Y:S02]  /*01c0*/  ISETP.GE.U32.AND P1, PT, R10, 0x2, PT ;  /* 0x000000020a00780c */ /* 0x000fe40003f26070 */
[----:B------:R-:W-:Y:S01]  /*01d0*/  ISETP.NE.AND P0, PT, R12, RZ, PT ;  /* 0x000000ff0c00720c */ /* 0x000fe20003f05270 */
[----:B0-----:R-:W-:-:S06]  /*01e0*/  ULEA UR4, UR5, UR4, 0x18 ;  /* 0x0000000405047291 */ /* 0x001fcc000f8ec0ff */
[----:B------:R-:W-:-:S05]  /*01f0*/  LEA R0, R12, UR4, 0x2 ;  /* 0x000000040c007c11 */ /* 0x000fca000f8e10ff */
[----:B------:R0:W-:Y:S01]  /*0200*/  STS [R0], R11 ;  /* 0x0000000b00007388 */ /* 0x0001e20000000800 */
[----:B------:R-:W-:Y:S06]  /*0210*/  BAR.SYNC.DEFER_BLOCKING 0x0 ;  /* 0x0000000000007b1d */ /* 0x000fec0000010000 */
[----:B------:R-:W-:Y:S05]  /*0220*/  @!P1 BRA `(.L_x_3) ;  /* 0x00000000002c9947 */ /* 0x000fea0003800000 */
.L_x_4:
[----:B------:R-:W-:-:S04]  /*0230*/  SHF.R.U32.HI R5, RZ, 0x1, R10 ;  /* 0x00000001ff057819 */ /* 0x000fc8000001160a */
[----:B------:R-:W-:-:S13]  /*0240*/  ISETP.GE.U32.AND P1, PT, R12, R5, PT ;  /* 0x000000050c00720c */ /* 0x000fda0003f26070 */
[----:B------:R-:W-:Y:S01]  /*0250*/  @!P1 IMAD R2, R5, 0x4, R0 ;  /* 0x0000000405029824 */ /* 0x000fe200078e0200 */
[----:B------:R-:W-:Y:S05]  /*0260*/  @!P1 LDS R3, [R0] ;  /* 0x0000000000039984 */ /* 0x000fea0000000800 */
[----:B------:R-:W1:Y:S02]  /*0270*/  @!P1 LDS R2, [R2] ;  /* 0x0000000002029984 */ /* 0x000e640000000800 */
[----:B-1----:R-:W-:-:S05]  /*0280*/  @!P1 IADD3 R3, PT, PT, R2, R3, RZ ;  /* 0x0000000302039210 */ /* 0x002fca0007ffe0ff */
[----:B------:R1:W-:Y:S01]  /*0290*/  @!P1 STS [R0], R3 ;  /* 0x0000000300009388 */ /* 0x0003e20000000800 */
[----:B------:R-:W-:Y:S01]  /*02a0*/  BAR.SYNC.DEFER_BLOCKING 0x0 ;  /* 0x0000000000007b1d */ /* 0x000fe20000010000 */
[----:B------:R-:W-:Y:S01]  /*02b0*/  ISETP.GT.U32.AND P1, PT, R10, 0x3, PT ;  /* 0x000000030a00780c */ /* 0x000fe20003f24070 */
[----:B------:R-:W-:-:S12]  /*02c0*/  IMAD.MOV.U32 R10, RZ, RZ, R5 ;  /* 0x000000ffff0a7224 */ /* 0x000fd800078e0005 */
[----:B-1----:R-:W-:Y:S05]  /*02d0*/  @P1 BRA `(.L_x_4) ;  /* 0xfffffffc00d41947 */ /* 0x002fea000383ffff */
.L_x_3:
[----:B------:R-:W-:Y:S05]  /*02e0*/  @P0 EXIT ;  /* 0x000000000000094d */ /* 0x000fea0003800000 */
[----:B------:R-:W1:Y:S01]  /*02f0*/  S2UR UR5, SR_CgaCtaId ;  /* 0x00000000000579c3 */ /* 0x000e620000008800 */
[----:B------:R-:W-:-:S07]  /*0300*/  UMOV UR4, 0x400 ;  /* 0x0000040000047882 */ /* 0x000fce0000000000 */
[----:B------:R-:W2:Y:S01]  /*0310*/  LDC.64 R2, c[0x0][0x390] ;  /* 0x0000e400ff027b82 */ /* 0x000ea20000000a00 */
[----:B-1----:R-:W-:Y:S01]  /*0320*/  ULEA UR4, UR5, UR4, 0x18 ;  /* 0x0000000405047291 */ /* 0x002fe2000f8ec0ff */
[----:B--2---:R-:W-:-:S08]  /*0330*/  IMAD.WIDE.U32 R2, R13, 0x4, R2 ;  /* 0x000000040d027825 */ /* 0x004fd000078e0002 */
[----:B------:R-:W1:Y:S04]  /*0340*/  LDS R5, [UR4] ;  /* 0x00000004ff057984 */ /* 0x000e680008000800 */
[----:B-1----:R-:W-:Y:S01]  /*0350*/  STG.E desc[UR6][R2.64], R5 ;  /* 0x0000000502007986 */ /* 0x002fe2000c101906 */
[----:B------:R-:W-:Y:S05]  /*0360*/  EXIT ;  /* 0x000000000000794d */ /* 0x000fea0003800000 */
.L_x_5:
[----:B------:R-:W-:-:S00]  /*0370*/  BRA `(.L_x_5) ;  /* 0xfffffffc00fc7947 */ /* 0x000fc0000383ffff */
[----:B------:R-:W-:-:S00]  /*0380*/  NOP ;  /* 0x0000000000007918 */ /* 0x000fc00000000000 */
[----:B------:R-:W-:-:S00]  /*0390*/  NOP ;  /* 0x0000000000007918 */ /* 0x000fc00000000000 */
[----:B------:R-:W-:-:S00]  /*03a0*/  NOP ;  /* 0x0000000000007918 */ /* 0x000fc00000000000 */
[----:B------:R-:W-:-:S00]  /*03b0*/  NOP ;  /* 0x0000000000007918 */ /* 0x000fc00000000000 */
[----:B------:R-:W-:-:S00]  /*03c0*/  NOP ;  /* 0x0000000000007918 */ /* 0x000fc00000000000 */
[----:B------:R-:W-:-:S00]  /*03d0*/  NOP ;  /* 0x0000000000007918 */ /* 0x000fc00000000000 */
[----:B------:R-:W-:-:S00]  /*03e0*/  NOP ;  /* 0x0000000000007918 */ /* 0x000fc00000000000 */
[----:B------:R-:W-:-:S00]  /*03f0*/  NOP ;  /* 0x0000000000007918 */ /* 0x000fc00000000000 */
.L_x_6:


//--------------------- .nv.shared._Z18dot_product_kernelPiS_S_i --------------------------
	.section	.nv.shared._Z18dot_product_kernelPiS_S_i,"aw",@nobits
	.sectionflags	@""
	.align	16
	.zero		1024


//--------------------- .nv.shared.reserved.0     --------------------------
	.section	.nv.shared.reserved.0,"aw",@nobits
	.weak		__nv_reservedSMEM_offset_0_alias
	.size		__nv_reservedSMEM_offset_0_alias, 0, 64
	.other		__nv_reservedSMEM_offset_0_alias,@"STO_CUDA_RESERVED_SHARED STV_DEFAULT"
__nv_reservedSMEM_offset_0_alias:
	.zero		0
	.zero		64


//--------------------- .nv.constant0._Z18dot_product_kernelPiS_S_i --------------------------
	.section	.nv.constant0._Z18dot_product_kernelPiS_S_i,"a",@progbits
	.sectionflags	@""
	.align	4
.nv.constant0._Z18dot_product_kernelPiS_S_i:
	.zero		924


//--------------------- SYMBOLS --------------------------

	.type		.nv.reservedSmem.offset0,@object
	.size		.nv.reservedSmem.offset0,0x4
	.type		.nv.reservedSmem.cap,@object
	.size		.nv.reservedSmem.cap,0x4
